	.headerflags	@"EF_CUDA_TEXMODE_UNIFIED EF_CUDA_64BIT_ADDRESS EF_CUDA_ACCELERATORS EF_CUDA_SM90 EF_CUDA_VIRTUAL_SM(EF_CUDA_SM90)"
	.elftype	@"ET_EXEC"


//--------------------- .nv.info                  --------------------------
	.section	.nv.info,"",@"SHT_CUDA_INFO"
	.align	4


	//----- nvinfo : EIATTR_REGCOUNT
	.align		4
        /*0000*/ 	.byte	0x04, 0x2f
        /*0002*/ 	.short	(.L_2 - .L_1)
	.align		4
.L_1:
        /*0004*/ 	.word	index@(triton_poi_fused_native_group_norm_relu_9)
        /*0008*/ 	.word	0x0000001e


	//----- nvinfo : EIATTR_MIN_STACK_SIZE
	.align		4
.L_2:
        /*000c*/ 	.byte	0x04, 0x12
        /*000e*/ 	.short	(.L_4 - .L_3)
	.align		4
.L_3:
        /*0010*/ 	.word	index@(triton_poi_fused_native_group_norm_relu_9)
        /*0014*/ 	.word	0x00000000


	//----- nvinfo : EIATTR_FRAME_SIZE
	.align		4
.L_4:
        /*0018*/ 	.byte	0x04, 0x11
        /*001a*/ 	.short	(.L_6 - .L_5)
	.align		4
.L_5:
        /*001c*/ 	.word	index@(triton_poi_fused_native_group_norm_relu_9)
        /*0020*/ 	.word	0x00000000


	//----- nvinfo : EIATTR_MIN_STACK_SIZE
	.align		4
.L_6:
        /*0024*/ 	.byte	0x04, 0x12
        /*0026*/ 	.short	(.L_8 - .L_7)
	.align		4
.L_7:
        /*0028*/ 	.word	index@(triton_poi_fused_native_group_norm_relu_9)
        /*002c*/ 	.word	0x00000000
.L_8:


//--------------------- .nv.info.triton_poi_fused_native_group_norm_relu_9 --------------------------
	.section	.nv.info.triton_poi_fused_native_group_norm_relu_9,"",@"SHT_CUDA_INFO"
	.sectionflags	@""
	.align	4


	//----- nvinfo : EIATTR_CUDA_API_VERSION
	.align		4
        /*0000*/ 	.byte	0x04, 0x37
        /*0002*/ 	.short	(.L_10 - .L_9)
.L_9:
        /*0004*/ 	.word	0x0000007c


	//----- nvinfo : EIATTR_KPARAM_INFO
	.align		4
.L_10:
        /*0008*/ 	.byte	0x04, 0x17
        /*000a*/ 	.short	(.L_12 - .L_11)
.L_11:
        /*000c*/ 	.word	0x00000000
        /*0010*/ 	.short	0x0007
        /*0012*/ 	.short	0x0038
        /*0014*/ 	.byte	0x00, 0xf0, 0x11, 0x00


	//----- nvinfo : EIATTR_KPARAM_INFO
	.align		4
.L_12:
        /*0018*/ 	.byte	0x04, 0x17
        /*001a*/ 	.short	(.L_14 - .L_13)
.L_13:
        /*001c*/ 	.word	0x00000000
        /*0020*/ 	.short	0x0006
        /*0022*/ 	.short	0x0030
        /*0024*/ 	.byte	0x00, 0xf4, 0x21, 0x00


	//----- nvinfo : EIATTR_KPARAM_INFO
	.align		4
.L_14:
        /*0028*/ 	.byte	0x04, 0x17
        /*002a*/ 	.short	(.L_16 - .L_15)
.L_15:
        /*002c*/ 	.word	0x00000000
        /*0030*/ 	.short	0x0005
        /*0032*/ 	.short	0x0028
        /*0034*/ 	.byte	0x00, 0xf4, 0x21, 0x00


	//----- nvinfo : EIATTR_KPARAM_INFO
	.align		4
.L_16:
        /*0038*/ 	.byte	0x04, 0x17
        /*003a*/ 	.short	(.L_18 - .L_17)
.L_17:
        /*003c*/ 	.word	0x00000000
        /*0040*/ 	.short	0x0004
        /*0042*/ 	.short	0x0020
        /*0044*/ 	.byte	0x00, 0xf4, 0x21, 0x00


	//----- nvinfo : EIATTR_KPARAM_INFO
	.align		4
.L_18:
        /*0048*/ 	.byte	0x04, 0x17
        /*004a*/ 	.short	(.L_20 - .L_19)
.L_19:
        /*004c*/ 	.word	0x00000000
        /*0050*/ 	.short	0x0003
        /*0052*/ 	.short	0x0018
        /*0054*/ 	.byte	0x00, 0xf4, 0x21, 0x00


	//----- nvinfo : EIATTR_KPARAM_INFO
	.align		4
.L_20:
        /*0058*/ 	.byte	0x04, 0x17
        /*005a*/ 	.short	(.L_22 - .L_21)
.L_21:
        /*005c*/ 	.word	0x00000000
        /*0060*/ 	.short	0x0002
        /*0062*/ 	.short	0x0010
        /*0064*/ 	.byte	0x00, 0xf4, 0x21, 0x00


	//----- nvinfo : EIATTR_KPARAM_INFO
	.align		4
.L_22:
        /*0068*/ 	.byte	0x04, 0x17
        /*006a*/ 	.short	(.L_24 - .L_23)
.L_23:
        /*006c*/ 	.word	0x00000000
        /*0070*/ 	.short	0x0001
        /*0072*/ 	.short	0x0008
        /*0074*/ 	.byte	0x00, 0xf4, 0x21, 0x00


	//----- nvinfo : EIATTR_KPARAM_INFO
	.align		4
.L_24:
        /*0078*/ 	.byte	0x04, 0x17
        /*007a*/ 	.short	(.L_26 - .L_25)
.L_25:
        /*007c*/ 	.word	0x00000000
        /*0080*/ 	.short	0x0000
        /*0082*/ 	.short	0x0000
        /*0084*/ 	.byte	0x00, 0xf4, 0x21, 0x00


	//----- nvinfo : EIATTR_SPARSE_MMA_MASK
	.align		4
.L_26:
        /*0088*/ 	.byte	0x03, 0x50
        /*008a*/ 	.short	0x0000


	//----- nvinfo : EIATTR_MAXREG_COUNT
	.align		4
        /*008c*/ 	.byte	0x03, 0x1b
        /*008e*/ 	.short	0x00ff


	//----- nvinfo : EIATTR_EXIT_INSTR_OFFSETS
	.align		4
        /*0090*/ 	.byte	0x04, 0x1c
        /*0092*/ 	.short	(.L_28 - .L_27)


	//   ....[0]....
.L_27:
        /*0094*/ 	.word	0x000004f0


	//----- nvinfo : EIATTR_REQNTID
	.align		4
.L_28:
        /*0098*/ 	.byte	0x04, 0x10
        /*009a*/ 	.short	(.L_30 - .L_29)
.L_29:
        /*009c*/ 	.word	0x00000100
        /*00a0*/ 	.word	0x00000001
        /*00a4*/ 	.word	0x00000001


	//----- nvinfo : EIATTR_CBANK_PARAM_SIZE
	.align		4
.L_30:
        /*00a8*/ 	.byte	0x03, 0x19
        /*00aa*/ 	.short	0x003c


	//----- nvinfo : EIATTR_PARAM_CBANK
	.align		4
        /*00ac*/ 	.byte	0x04, 0x0a
        /*00ae*/ 	.short	(.L_32 - .L_31)
	.align		4
.L_31:
        /*00b0*/ 	.word	index@(.nv.constant0.triton_poi_fused_native_group_norm_relu_9)
        /*00b4*/ 	.short	0x0210
        /*00b6*/ 	.short	0x003c


	//----- nvinfo : EIATTR_SW_WAR
	.align		4
.L_32:
        /*00b8*/ 	.byte	0x04, 0x36
        /*00ba*/ 	.short	(.L_34 - .L_33)
.L_33:
        /*00bc*/ 	.word	0x00000008
.L_34:


//--------------------- .nv.callgraph             --------------------------
	.section	.nv.callgraph,"",@"SHT_CUDA_CALLGRAPH"
	.align	4
	.sectionentsize	8
	.align		4
        /*0000*/ 	.word	0x00000000
	.align		4
        /*0004*/ 	.word	0xffffffff
	.align		4
        /*0008*/ 	.word	0x00000000
	.align		4
        /*000c*/ 	.word	0xfffffffe
	.align		4
        /*0010*/ 	.word	0x00000000
	.align		4
        /*0014*/ 	.word	0xfffffffd
	.align		4
        /*0018*/ 	.word	0x00000000
	.align		4
        /*001c*/ 	.word	0xfffffffc


//--------------------- .nv.constant4             --------------------------
	.section	.nv.constant4,"a",@progbits
	.align	8
	.align		8
.nv.constant4:
        /*0000*/ 	.dword	_$_str


//--------------------- .text.triton_poi_fused_native_group_norm_relu_9 --------------------------
	.section	.text.triton_poi_fused_native_group_norm_relu_9,"ax",@progbits
	.align	128
        .global         triton_poi_fused_native_group_norm_relu_9
        .type           triton_poi_fused_native_group_norm_relu_9,@function
        .size           triton_poi_fused_native_group_norm_relu_9,(.L_x_1 - triton_poi_fused_native_group_norm_relu_9)
        .other          triton_poi_fused_native_group_norm_relu_9,@"STO_CUDA_ENTRY STV_DEFAULT"
triton_poi_fused_native_group_norm_relu_9:
.text.triton_poi_fused_native_group_norm_relu_9:
[----:B------:R-:W-:Y:S01]  /*0000*/  LDC R1, c[0x0][0x28] ;  /* 0x00000a00ff017b82 */ /* 0x000fe20000000800 */
[----:B------:R-:W1:Y:S07]  /*0010*/  S2R R0, SR_TID.X ;  /* 0x0000000000007919 */ /* 0x000e6e0000002100 */
[----:B------:R-:W2:Y:S01]  /*0020*/  LDC.64 R12, c[0x0][0x228] ;  /* 0x00008a00ff0c7b82 */ /* 0x000ea20000000a00 */
[----:B------:R-:W-:Y:S01]  /*0030*/  ULDC.64 UR4, c[0x0][0x208] ;  /* 0x0000820000047ab9 */ /* 0x000fe20000000a00 */
[----:B------:R-:W3:Y:S06]  /*0040*/  S2R R5, SR_CTAID.X ;  /* 0x0000000000057919 */ /* 0x000eec0000002500 */
[----:B------:R-:W4:Y:S08]  /*0050*/  LDC.64 R16, c[0x0][0x218] ;  /* 0x00008600ff107b82 */ /* 0x000f300000000a00 */
[----:B------:R-:W5:Y:S08]  /*0060*/  LDC.64 R14, c[0x0][0x210] ;  /* 0x00008400ff0e7b82 */ /* 0x000f700000000a00 */
[----:B------:R-:W2:Y:S01]  /*0070*/  LDC.64 R8, c[0x0][0x220] ;  /* 0x00008800ff087b82 */ /* 0x000ea20000000a00 */
[----:B-1----:R-:W-:Y:S01]  /*0080*/  IMAD.SHL.U32 R0, R0, 0x2, RZ ;  /* 0x0000000200007824 */ /* 0x002fe200078e00ff */
[----:B---3--:R-:W-:-:S04]  /*0090*/  SHF.R.S32.HI R3, RZ, 0x16, R5 ;  /* 0x00000016ff037819 */ /* 0x008fc80000011405 */
[----:B------:R-:W-:Y:S02]  /*00a0*/  LOP3.LUT R0, R0, 0x1fe, RZ, 0xc0, !PT ;  /* 0x000001fe00007812 */ /* 0x000fe400078ec0ff */
[----:B------:R-:W-:-:S03]  /*00b0*/  SGXT R3, R3, 0x1 ;  /* 0x000000010303781a */ /* 0x000fc60000000200 */
[----:B------:R-:W-:-:S04]  /*00c0*/  IMAD R0, R5, 0x200, R0 ;  /* 0x0000020005007824 */ /* 0x000fc800078e0200 */
[----:B------:R-:W-:Y:S01]  /*00d0*/  VIADD R2, R0, 0x1 ;  /* 0x0000000100027836 */ /* 0x000fe20000000000 */
[----:B------:R-:W-:-:S04]  /*00e0*/  LEA.HI R4, R3, R0, RZ, 0x7 ;  /* 0x0000000003047211 */ /* 0x000fc800078f38ff */
[----:B------:R-:W-:Y:S02]  /*00f0*/  LOP3.LUT R11, R4, 0xffffff80, RZ, 0xc0, !PT ;  /* 0xffffff80040b7812 */ /* 0x000fe400078ec0ff */
[----:B------:R-:W-:Y:S02]  /*0100*/  LEA.HI R4, R3, R2, RZ, 0x7 ;  /* 0x0000000203047211 */ /* 0x000fe400078f38ff */
[----:B------:R-:W-:Y:S02]  /*0110*/  IADD3 R11, R0, -R11, RZ ;  /* 0x8000000b000b7210 */ /* 0x000fe40007ffe0ff */
[----:B------:R-:W-:Y:S02]  /*0120*/  LOP3.LUT R5, R4, 0xff80, RZ, 0xc0, !PT ;  /* 0x0000ff8004057812 */ /* 0x000fe400078ec0ff */
[----:B------:R-:W-:Y:S02]  /*0130*/  PRMT R4, R11, 0x8880, RZ ;  /* 0x000088800b047816 */ /* 0x000fe400000000ff */
[----:B------:R-:W-:Y:S01]  /*0140*/  LEA.HI R3, R3, R0, RZ, 0x13 ;  /* 0x0000000003037211 */ /* 0x000fe200078f98ff */
[----:B------:R-:W-:Y:S01]  /*0150*/  IMAD.IADD R5, R2, 0x1, -R5 ;  /* 0x0000000102057824 */ /* 0x000fe200078e0a05 */
[----:B------:R-:W-:-:S02]  /*0160*/  PRMT R2, R4, 0x7710, RZ ;  /* 0x0000771004027816 */ /* 0x000fc400000000ff */
[----:B------:R-:W-:Y:S02]  /*0170*/  SHF.R.S32.HI R3, RZ, 0x13, R3 ;  /* 0x00000013ff037819 */ /* 0x000fe40000011403 */
[----:B------:R-:W-:Y:S02]  /*0180*/  PRMT R4, R5, 0x8880, RZ ;  /* 0x0000888005047816 */ /* 0x000fe400000000ff */
[----:B------:R-:W-:Y:S02]  /*0190*/  SHF.R.U32.HI R2, RZ, 0xa, R2 ;  /* 0x0000000aff027819 */ /* 0x000fe40000011602 */
[----:B------:R-:W-:Y:S02]  /*01a0*/  PRMT R4, R4, 0x7710, RZ ;  /* 0x0000771004047816 */ /* 0x000fe400000000ff */
[----:B------:R-:W-:Y:S02]  /*01b0*/  LOP3.LUT R2, R2, 0x1f, RZ, 0xc0, !PT ;  /* 0x0000001f02027812 */ /* 0x000fe400078ec0ff */
[----:B------:R-:W-:-:S03]  /*01c0*/  SHF.R.U32.HI R4, RZ, 0xa, R4 ;  /* 0x0000000aff047819 */ /* 0x000fc60000011604 */
[----:B------:R-:W-:Y:S01]  /*01d0*/  IMAD.IADD R2, R11, 0x1, R2 ;  /* 0x000000010b027824 */ /* 0x000fe200078e0202 */
[----:B------:R-:W-:-:S04]  /*01e0*/  LOP3.LUT R4, R4, 0x1f, RZ, 0xc0, !PT ;  /* 0x0000001f04047812 */ /* 0x000fc800078ec0ff */
[----:B------:R-:W-:Y:S02]  /*01f0*/  IADD3 R4, R5, R4, RZ ;  /* 0x0000000405047210 */ /* 0x000fe40007ffe0ff */
[----:B------:R-:W-:Y:S02]  /*0200*/  PRMT R2, R2, 0x8880, RZ ;  /* 0x0000888002027816 */ /* 0x000fe400000000ff */
[----:B------:R-:W-:Y:S02]  /*0210*/  PRMT R4, R4, 0x8880, RZ ;  /* 0x0000888004047816 */ /* 0x000fe400000000ff */
[----:B------:R-:W-:Y:S02]  /*0220*/  SHF.R.S32.HI R2, RZ, 0x5, R2 ;  /* 0x00000005ff027819 */ /* 0x000fe40000011402 */
[----:B------:R-:W-:Y:S02]  /*0230*/  SHF.R.S32.HI R4, RZ, 0x5, R4 ;  /* 0x00000005ff047819 */ /* 0x000fe40000011404 */
[----:B------:R-:W-:-:S02]  /*0240*/  PRMT R2, R2, 0x9910, RZ ;  /* 0x0000991002027816 */ /* 0x000fc400000000ff */
[----:B------:R-:W-:-:S03]  /*0250*/  PRMT R4, R4, 0x9910, RZ ;  /* 0x0000991004047816 */ /* 0x000fc600000000ff */
[----:B------:R-:W-:Y:S02]  /*0260*/  IMAD R25, R3, 0x4, R2 ;  /* 0x0000000403197824 */ /* 0x000fe400078e0202 */
[----:B------:R-:W-:Y:S02]  /*0270*/  IMAD.MOV.U32 R2, RZ, RZ, R4 ;  /* 0x000000ffff027224 */ /* 0x000fe400078e0004 */
[--C-:B--2---:R-:W-:Y:S01]  /*0280*/  IMAD.WIDE R20, R25, 0x4, R12.reuse ;  /* 0x0000000419147825 */ /* 0x104fe200078e020c */
[----:B------:R-:W1:Y:S02]  /*0290*/  LDC.64 R4, c[0x0][0x238] ;  /* 0x00008e00ff047b82 */ /* 0x000e640000000a00 */
[----:B------:R-:W-:Y:S02]  /*02a0*/  LEA R27, R3, R2, 0x2 ;  /* 0x00000002031b7211 */ /* 0x000fe400078e10ff */
[----:B------:R2:W3:Y:S03]  /*02b0*/  LDG.E.EL R6, desc[UR4][R20.64] ;  /* 0x0000000414067981 */ /* 0x0004e6000c2e1900 */
[----:B------:R-:W-:Y:S01]  /*02c0*/  IMAD.WIDE R22, R27, 0x4, R12 ;  /* 0x000000041b167825 */ /* 0x000fe200078e020c */
[----:B------:R-:W2:Y:S04]  /*02d0*/  LDC.64 R2, c[0x0][0x230] ;  /* 0x00008c00ff027b82 */ /* 0x000ea80000000a00 */
[----:B------:R-:W3:Y:S01]  /*02e0*/  LDG.E.EL R7, desc[UR4][R22.64] ;  /* 0x0000000416077981 */ /* 0x000ee2000c2e1900 */
[----:B----4-:R-:W-:-:S04]  /*02f0*/  IMAD.WIDE R12, R0, 0x4, R16 ;  /* 0x00000004000c7825 */ /* 0x010fc800078e0210 */
[----:B-----5:R-:W-:Y:S02]  /*0300*/  IMAD.WIDE R18, R0, 0x4, R14 ;  /* 0x0000000400127825 */ /* 0x020fe400078e020e */
[----:B------:R-:W4:Y:S02]  /*0310*/  LDG.E.64 R12, desc[UR4][R12.64] ;  /* 0x000000040c0c7981 */ /* 0x000f24000c1e1b00 */
[----:B0-----:R-:W-:-:S04]  /*0320*/  IMAD.WIDE R14, R27, 0x4, R8 ;  /* 0x000000041b0e7825 */ /* 0x001fc800078e0208 */
[----:B------:R-:W-:Y:S02]  /*0330*/  IMAD.WIDE R16, R25, 0x4, R8 ;  /* 0x0000000419107825 */ /* 0x000fe400078e0208 */
[----:B------:R0:W4:Y:S02]  /*0340*/  LDG.E.64 R8, desc[UR4][R18.64] ;  /* 0x0000000412087981 */ /* 0x000124000c1e1b00 */
[C---:B-1----:R-:W-:Y:S02]  /*0350*/  IMAD.WIDE R4, R11.reuse, 0x4, R4 ;  /* 0x000000040b047825 */ /* 0x042fe400078e0204 */
[----:B------:R-:W5:Y:S02]  /*0360*/  LDG.E.EL R10, desc[UR4][R16.64] ;  /* 0x00000004100a7981 */ /* 0x000f64000c2e1900 */
[----:B--2---:R-:W-:Y:S02]  /*0370*/  IMAD.WIDE R2, R11, 0x4, R2 ;  /* 0x000000040b027825 */ /* 0x004fe400078e0202 */
[----:B------:R4:W2:Y:S04]  /*0380*/  LDG.E.EL R14, desc[UR4][R14.64] ;  /* 0x000000040e0e7981 */ /* 0x0008a8000c2e1900 */
[----:B------:R-:W2:Y:S04]  /*0390*/  LDG.E.EL.64 R2, desc[UR4][R2.64] ;  /* 0x0000000402027981 */ /* 0x000ea8000c2e1b00 */
[----:B------:R-:W2:Y:S01]  /*03a0*/  LDG.E.EL.64 R4, desc[UR4][R4.64] ;  /* 0x0000000404047981 */ /* 0x000ea2000c2e1b00 */
[----:B------:R-:W-:-:S04]  /*03b0*/  IMAD.MOV.U32 R20, RZ, RZ, 0x37000000 ;  /* 0x37000000ff147424 */ /* 0x000fc800078e00ff */
[-C--:B---3--:R-:W-:Y:S01]  /*03c0*/  FFMA R11, R6, R20.reuse, 9.9999997473787516356e-06 ;  /* 0x3727c5ac060b7423 */ /* 0x088fe20000000014 */
[----:B0-----:R-:W-:-:S05]  /*03d0*/  FFMA R18, R7, R20, 9.9999997473787516356e-06 ;  /* 0x3727c5ac07127423 */ /* 0x001fca0000000014 */
[----:B------:R-:W0:Y:S01]  /*03e0*/  MUFU.RSQ R11, R11 ;  /* 0x0000000b000b7308 */ /* 0x000e220000001400 */
[----:B------:R-:W1:Y:S07]  /*03f0*/  LDC.64 R6, c[0x0][0x240] ;  /* 0x00009000ff067b82 */ /* 0x000e6e0000000a00 */
[----:B------:R-:W3:Y:S01]  /*0400*/  MUFU.RSQ R18, R18 ;  /* 0x0000001200127308 */ /* 0x000ee20000001400 */
[----:B----4-:R-:W-:Y:S01]  /*0410*/  FADD R15, R8, R12 ;  /* 0x0000000c080f7221 */ /* 0x010fe20000000000 */
[----:B------:R-:W-:-:S03]  /*0420*/  FADD R9, R9, R13 ;  /* 0x0000000d09097221 */ /* 0x000fc60000000000 */
[----:B-----5:R-:W-:Y:S01]  /*0430*/  FADD R10, -R10, R15 ;  /* 0x0000000f0a0a7221 */ /* 0x020fe20000000100 */
[----:B--2---:R-:W-:-:S03]  /*0440*/  FADD R9, -R14, R9 ;  /* 0x000000090e097221 */ /* 0x004fc60000000100 */
[----:B0-----:R-:W-:Y:S01]  /*0450*/  FMUL R13, R11, R10 ;  /* 0x0000000a0b0d7220 */ /* 0x001fe20000400000 */
[----:B---3--:R-:W-:-:S03]  /*0460*/  FMUL R8, R18, R9 ;  /* 0x0000000912087220 */ /* 0x008fc60000400000 */
[----:B------:R-:W-:Y:S01]  /*0470*/  FFMA R2, R2, R13, R4 ;  /* 0x0000000d02027223 */ /* 0x000fe20000000004 */
[----:B------:R-:W-:-:S04]  /*0480*/  FFMA R3, R3, R8, R5 ;  /* 0x0000000803037223 */ /* 0x000fc80000000005 */
[----:B------:R-:W-:Y:S02]  /*0490*/  FSETP.GEU.AND P0, PT, R2, RZ, PT ;  /* 0x000000ff0200720b */ /* 0x000fe40003f0e000 */
[C---:B------:R-:W-:Y:S01]  /*04a0*/  FSETP.GEU.AND P1, PT, R3.reuse, RZ, PT ;  /* 0x000000ff0300720b */ /* 0x040fe20003f2e000 */
[----:B-1----:R-:W-:Y:S01]  /*04b0*/  IMAD.WIDE R6, R0, 0x4, R6 ;  /* 0x0000000400067825 */ /* 0x002fe200078e0206 */
[----:B------:R-:W-:Y:S02]  /*04c0*/  FSEL R2, R2, RZ, P0 ;  /* 0x000000ff02027208 */ /* 0x000fe40000000000 */
[----:B------:R-:W-:-:S05]  /*04d0*/  FSEL R3, R3, RZ, P1 ;  /* 0x000000ff03037208 */ /* 0x000fca0000800000 */
[----:B------:R-:W-:Y:S01]  /*04e0*/  STG.E.64 desc[UR4][R6.64], R2 ;  /* 0x0000000206007986 */ /* 0x000fe2000c101b04 */
[----:B------:R-:W-:Y:S05]  /*04f0*/  EXIT ;  /* 0x000000000000794d */ /* 0x000fea0003800000 */
.L_x_0:
[----:B------:R-:W-:-:S00]  /*0500*/  BRA `(.L_x_0) ;  /* 0xfffffffc00fc7947 */ /* 0x000fc0000383ffff */
[----:B------:R-:W-:-:S00]  /*0510*/  NOP ;  /* 0x0000000000007918 */ /* 0x000fc00000000000 */
        /* <DEDUP_REMOVED lines=14> */
.L_x_1:


//--------------------- .nv.global.init           --------------------------
	.section	.nv.global.init,"aw",@progbits
.nv.global.init:
	.type		_$_str,@object
	.size		_$_str,(.L_0 - _$_str)
_$_str:
        /*0000*/ 	.byte	0x5f, 0x5f, 0x43, 0x55, 0x44, 0x41, 0x5f, 0x46, 0x54, 0x5a, 0x00
.L_0:


//--------------------- .nv.constant0.triton_poi_fused_native_group_norm_relu_9 --------------------------
	.section	.nv.constant0.triton_poi_fused_native_group_norm_relu_9,"a",@progbits
	.sectionflags	@""
	.align	4
.nv.constant0.triton_poi_fused_native_group_norm_relu_9:
	.zero		588
